//
// Generated by NVIDIA NVVM Compiler
//
// Compiler Build ID: CL-36424714
// Cuda compilation tools, release 13.0, V13.0.88
// Based on NVVM 20.0.0
//

.version 9.0
.target sm_100
.address_size 64

	// .globl	_Z8hwkernelv
.extern .func  (.param .b32 func_retval0) vprintf
(
	.param .b64 vprintf_param_0,
	.param .b64 vprintf_param_1
)
;
.global .align 1 .b8 $str[14] = {72, 101, 108, 108, 111, 32, 119, 111, 114, 108, 100, 33, 10};

.visible .entry _Z8hwkernelv()
{
	.reg .b32 	%r<3>;
	.reg .b64 	%rd<3>;

	mov.u64 	%rd1, $str;
	cvta.global.u64 	%rd2, %rd1;
	{ // callseq 0, 0
	.param .b64 param0;
	st.param.b64 	[param0], %rd2;
	.param .b64 param1;
	st.param.b64 	[param1], 0;
	.param .b32 retval0;
	call.uni (retval0), 
	vprintf, 
	(
	param0, 
	param1
	);
	ld.param.b32 	%r1, [retval0];
	} // callseq 0
	ret;

}


// ===== COMPILED SASS (sm_100) =====

	.target	sm_100

	.elftype	@"ET_EXEC"


//--------------------- .note.nv.tkinfo           --------------------------
	.section	.note.nv.tkinfo,"",@"SHT_NOTE"
	.sectionflags	@"SHF_NOTE_NV_TKINFO"
	.tkinfo
        /*0018*/ 	.word	0x00000002
        /*0030*/ 	.string	""
        /*0030*/ 	.string	"ptxas"
        /*0030*/ 	.string	"Cuda compilation tools, release 13.0, V13.0.88"
        /*0030*/ 	.string	"Build cuda_13.0.r13.0/compiler.36424714_0"
        /*0030*/ 	.string	"-arch sm_100 -m 64 "



//--------------------- .note.nv.cuinfo           --------------------------
	.section	.note.nv.cuinfo,"",@"SHT_NOTE"
	.sectionflags	@"SHF_NOTE_NV_CUINFO"
        /*0018*/ 	.short	0x0002
        /*001a*/ 	.short	0x0064
        /*001c*/ 	.short	0x0082
	.zero		2


//--------------------- .nv.info                  --------------------------
	.section	.nv.info,"",@"SHT_CUDA_INFO"
	.align	4


	//----- nvinfo : EIATTR_REGCOUNT
	.align		4
        /*0000*/ 	.byte	0x04, 0x2f
        /*0002*/ 	.short	(.L_2 - .L_1)
	.align		4
.L_1:
        /*0004*/ 	.word	index@(_Z8hwkernelv)
        /*0008*/ 	.word	0x00000018


	//----- nvinfo : EIATTR_FRAME_SIZE
	.align		4
.L_2:
        /*000c*/ 	.byte	0x04, 0x11
        /*000e*/ 	.short	(.L_4 - .L_3)
	.align		4
.L_3:
        /*0010*/ 	.word	index@(_Z8hwkernelv)
        /*0014*/ 	.word	0x00000000


	//----- nvinfo : EIATTR_MIN_STACK_SIZE
	.align		4
.L_4:
        /*0018*/ 	.byte	0x04, 0x12
        /*001a*/ 	.short	(.L_6 - .L_5)
	.align		4
.L_5:
        /*001c*/ 	.word	index@(_Z8hwkernelv)
        /*0020*/ 	.word	0x00000000
.L_6:


//--------------------- .nv.compat                --------------------------
	.section	.nv.compat,"",@"SHT_CUDA_COMPAT_INFO"
	.align	4
        /*0000*/ 	.byte	0x02, 0x09, 0x00, 0x00, 0x02, 0x02, 0x01, 0x00, 0x02, 0x05, 0x05, 0x00, 0x03, 0x07, 0x01, 0x01
        /*0010*/ 	.byte	0x02, 0x03, 0x00, 0x00, 0x02, 0x06, 0x01, 0x00, 0x04, 0x0b, 0x08, 0x00, 0x09, 0x00, 0x00, 0x00
        /*0020*/ 	.byte	0x00, 0x00, 0x00, 0x00


//--------------------- .nv.info._Z8hwkernelv     --------------------------
	.section	.nv.info._Z8hwkernelv,"",@"SHT_CUDA_INFO"
	.sectionflags	@""
	.align	4


	//----- nvinfo : EIATTR_CUDA_API_VERSION
	.align		4
        /*0000*/ 	.byte	0x04, 0x37
        /*0002*/ 	.short	(.L_8 - .L_7)
.L_7:
        /*0004*/ 	.word	0x00000082


	//----- nvinfo : EIATTR_SPARSE_MMA_MASK
	.align		4
.L_8:
        /*0008*/ 	.byte	0x03, 0x50
        /*000a*/ 	.short	0x0000


	//----- nvinfo : EIATTR_MAXREG_COUNT
	.align		4
        /*000c*/ 	.byte	0x03, 0x1b
        /*000e*/ 	.short	0x00ff


	//----- nvinfo : EIATTR_EXTERNS
	.align		4
        /*0010*/ 	.byte	0x04, 0x0f
        /*0012*/ 	.short	(.L_10 - .L_9)


	//   ....[0]....
	.align		4
.L_9:
        /*0014*/ 	.word	index@(vprintf)


	//----- nvinfo : EIATTR_MERCURY_ISA_VERSION
	.align		4
.L_10:
        /*0018*/ 	.byte	0x03, 0x5f
        /*001a*/ 	.short	0x0101


	//----- nvinfo : EIATTR_VRC_CTA_INIT_COUNT
	.align		4
        /*001c*/ 	.byte	0x02, 0x4a
	.zero		1
	.zero		1


	//----- nvinfo : EIATTR_SYSCALL_OFFSETS
	.align		4
        /*0020*/ 	.byte	0x04, 0x46
        /*0022*/ 	.short	(.L_12 - .L_11)


	//   ....[0]....
.L_11:
        /*0024*/ 	.word	0x00000080


	//----- nvinfo : EIATTR_EXIT_INSTR_OFFSETS
	.align		4
.L_12:
        /*0028*/ 	.byte	0x04, 0x1c
        /*002a*/ 	.short	(.L_14 - .L_13)


	//   ....[0]....
.L_13:
        /*002c*/ 	.word	0x00000090


	//----- nvinfo : EIATTR_SW_WAR
	.align		4
.L_14:
        /*0030*/ 	.byte	0x04, 0x36
        /*0032*/ 	.short	(.L_16 - .L_15)
.L_15:
        /*0034*/ 	.word	0x00000008
.L_16:


//--------------------- .nv.callgraph             --------------------------
	.section	.nv.callgraph,"",@"SHT_CUDA_CALLGRAPH"
	.align	4
	.sectionentsize	8
	.align		4
        /*0000*/ 	.word	0x00000000
	.align		4
        /*0004*/ 	.word	0xffffffff
	.align		4
        /*0008*/ 	.word	index@(_Z8hwkernelv)
	.align		4
        /*000c*/ 	.word	index@(vprintf)
	.align		4
        /*0010*/ 	.word	0x00000000
	.align		4
        /*0014*/ 	.word	0xfffffffe
	.align		4
        /*0018*/ 	.word	0x00000000
	.align		4
        /*001c*/ 	.word	0xfffffffd
	.align		4
        /*0020*/ 	.word	0x00000000
	.align		4
        /*0024*/ 	.word	0xfffffffc


//--------------------- .nv.constant4             --------------------------
	.section	.nv.constant4,"a",@progbits
	.align	8
	.align		8
.nv.constant4:
        /*0000*/ 	.dword	vprintf
	.align		8
        /*0008*/ 	.dword	$str


//--------------------- .text._Z8hwkernelv        --------------------------
	.section	.text._Z8hwkernelv,"ax",@progbits
	.align	128
        .global         _Z8hwkernelv
        .type           _Z8hwkernelv,@function
        .size           _Z8hwkernelv,(.L_x_2 - _Z8hwkernelv)
        .other          _Z8hwkernelv,@"STO_CUDA_ENTRY STV_DEFAULT"
_Z8hwkernelv:
.text._Z8hwkernelv:
[----:B------:R-:W0:Y:S01]  /*0000*/  LDC R1, c[0x0][0x37c] ;  /* 0x0000df00ff017b82 */ /* 0x000e220000000800 */
[----:B------:R-:W-:Y:S01]  /*0010*/  MOV R0, 0x0 ;  /* 0x0000000000007802 */ /* 0x000fe20000000f00 */
[----:B------:R-:W1:Y:S01]  /*0020*/  LDCU.64 UR4, c[0x4][0x8] ;  /* 0x01000100ff0477ac */ /* 0x000e620008000a00 */
[----:B------:R-:W-:-:S05]  /*0030*/  CS2R R6, SRZ ;  /* 0x0000000000067805 */ /* 0x000fca000001ff00 */
[----:B------:R2:W3:Y:S01]  /*0040*/  LDC.64 R2, c[0x4][R0] ;  /* 0x0100000000027b82 */ /* 0x0004e20000000a00 */
[----:B-1----:R-:W-:Y:S02]  /*0050*/  IMAD.U32 R4, RZ, RZ, UR4 ;  /* 0x00000004ff047e24 */ /* 0x002fe4000f8e00ff */
[----:B--2---:R-:W-:-:S07]  /*0060*/  IMAD.U32 R5, RZ, RZ, UR5 ;  /* 0x00000005ff057e24 */ /* 0x004fce000f8e00ff */
[----:B------:R-:W-:-:S07]  /*0070*/  LEPC R20, `(.L_x_0) ;  /* 0x000000001014794e */ /* 0x000fce0000000000 */
[----:B0--3--:R-:W-:Y:S05]  /*0080*/  CALL.ABS.NOINC R2 ;  /* 0x0000000002007343 */ /* 0x009fea0003c00000 */
.L_x_0:
[----:B------:R-:W-:Y:S05]  /*0090*/  EXIT ;  /* 0x000000000000794d */ /* 0x000fea0003800000 */
.L_x_1:
[----:B------:R-:W-:-:S00]  /*00a0*/  BRA `(.L_x_1) ;  /* 0xfffffffc00fc7947 */ /* 0x000fc0000383ffff */
[----:B------:R-:W-:-:S00]  /*00b0*/  NOP ;  /* 0x0000000000007918 */ /* 0x000fc00000000000 */
        /* <DEDUP_REMOVED lines=12> */
.L_x_2:


//--------------------- .nv.global.init           --------------------------
	.section	.nv.global.init,"aw",@progbits
.nv.global.init:
	.type		$str,@object
	.size		$str,(.L_0 - $str)
$str:
        /*0000*/ 	.byte	0x48, 0x65, 0x6c, 0x6c, 0x6f, 0x20, 0x77, 0x6f, 0x72, 0x6c, 0x64, 0x21, 0x0a, 0x00
.L_0:


//--------------------- .nv.shared.reserved.0     --------------------------
	.section	.nv.shared.reserved.0,"aw",@nobits
	.weak		__nv_reservedSMEM_offset_0_alias
	.size		__nv_reservedSMEM_offset_0_alias, 0, 64
	.other		__nv_reservedSMEM_offset_0_alias,@"STO_CUDA_RESERVED_SHARED STV_DEFAULT"
__nv_reservedSMEM_offset_0_alias:
	.zero		0
	.zero		64


//--------------------- .nv.constant0._Z8hwkernelv --------------------------
	.section	.nv.constant0._Z8hwkernelv,"a",@progbits
	.sectionflags	@""
	.align	4
.nv.constant0._Z8hwkernelv:
	.zero		896


//--------------------- SYMBOLS --------------------------

	.type		.nv.reservedSmem.offset0,@object
	.size		.nv.reservedSmem.offset0,0x4
	.type		vprintf,@function
